//
// Generated by NVIDIA NVVM Compiler
//
// Compiler Build ID: CL-36424714
// Cuda compilation tools, release 13.0, V13.0.88
// Based on NVVM 20.0.0
//

.version 9.0
.target sm_100
.address_size 64

	// .globl	_Z9transposePfS_ii

.visible .entry _Z9transposePfS_ii(
	.param .u64 .ptr .align 1 _Z9transposePfS_ii_param_0,
	.param .u64 .ptr .align 1 _Z9transposePfS_ii_param_1,
	.param .u32 _Z9transposePfS_ii_param_2,
	.param .u32 _Z9transposePfS_ii_param_3
)
{
	.reg .pred 	%p<4>;
	.reg .b32 	%r<15>;
	.reg .b32 	%f<2>;
	.reg .b64 	%rd<9>;

	ld.param.u64 	%rd1, [_Z9transposePfS_ii_param_0];
	ld.param.u64 	%rd2, [_Z9transposePfS_ii_param_1];
	ld.param.u32 	%r3, [_Z9transposePfS_ii_param_2];
	ld.param.u32 	%r5, [_Z9transposePfS_ii_param_3];
	mov.u32 	%r6, %ctaid.x;
	mov.u32 	%r7, %ntid.x;
	mov.u32 	%r8, %tid.x;
	mad.lo.s32 	%r1, %r6, %r7, %r8;
	mov.u32 	%r9, %ctaid.y;
	mov.u32 	%r10, %ntid.y;
	mov.u32 	%r11, %tid.y;
	mad.lo.s32 	%r12, %r9, %r10, %r11;
	setp.ge.s32 	%p1, %r1, %r3;
	setp.ge.s32 	%p2, %r12, %r5;
	or.pred  	%p3, %p1, %p2;
	@%p3 bra 	$L__BB0_2;
	cvta.to.global.u64 	%rd3, %rd1;
	cvta.to.global.u64 	%rd4, %rd2;
	mad.lo.s32 	%r13, %r3, %r12, %r1;
	mad.lo.s32 	%r14, %r5, %r1, %r12;
	mul.wide.s32 	%rd5, %r13, 4;
	add.s64 	%rd6, %rd3, %rd5;
	ld.global.f32 	%f1, [%rd6];
	mul.wide.s32 	%rd7, %r14, 4;
	add.s64 	%rd8, %rd4, %rd7;
	st.global.f32 	[%rd8], %f1;
$L__BB0_2:
	ret;

}


// ===== COMPILED SASS (sm_100) =====

	.target	sm_100

	.elftype	@"ET_EXEC"


//--------------------- .note.nv.tkinfo           --------------------------
	.section	.note.nv.tkinfo,"",@"SHT_NOTE"
	.sectionflags	@"SHF_NOTE_NV_TKINFO"
	.tkinfo
        /*0018*/ 	.word	0x00000002
        /*0030*/ 	.string	""
        /*0030*/ 	.string	"ptxas"
        /*0030*/ 	.string	"Cuda compilation tools, release 13.0, V13.0.88"
        /*0030*/ 	.string	"Build cuda_13.0.r13.0/compiler.36424714_0"
        /*0030*/ 	.string	"-arch sm_100 -m 64 "



//--------------------- .note.nv.cuinfo           --------------------------
	.section	.note.nv.cuinfo,"",@"SHT_NOTE"
	.sectionflags	@"SHF_NOTE_NV_CUINFO"
        /*0018*/ 	.short	0x0002
        /*001a*/ 	.short	0x0064
        /*001c*/ 	.short	0x0082
	.zero		2


//--------------------- .nv.info                  --------------------------
	.section	.nv.info,"",@"SHT_CUDA_INFO"
	.align	4


	//----- nvinfo : EIATTR_REGCOUNT
	.align		4
        /*0000*/ 	.byte	0x04, 0x2f
        /*0002*/ 	.short	(.L_1 - .L_0)
	.align		4
.L_0:
        /*0004*/ 	.word	index@(_Z9transposePfS_ii)
        /*0008*/ 	.word	0x0000000a


	//----- nvinfo : EIATTR_FRAME_SIZE
	.align		4
.L_1:
        /*000c*/ 	.byte	0x04, 0x11
        /*000e*/ 	.short	(.L_3 - .L_2)
	.align		4
.L_2:
        /*0010*/ 	.word	index@(_Z9transposePfS_ii)
        /*0014*/ 	.word	0x00000000


	//----- nvinfo : EIATTR_MIN_STACK_SIZE
	.align		4
.L_3:
        /*0018*/ 	.byte	0x04, 0x12
        /*001a*/ 	.short	(.L_5 - .L_4)
	.align		4
.L_4:
        /*001c*/ 	.word	index@(_Z9transposePfS_ii)
        /*0020*/ 	.word	0x00000000
.L_5:


//--------------------- .nv.compat                --------------------------
	.section	.nv.compat,"",@"SHT_CUDA_COMPAT_INFO"
	.align	4
        /*0000*/ 	.byte	0x02, 0x09, 0x00, 0x00, 0x02, 0x02, 0x01, 0x00, 0x02, 0x05, 0x05, 0x00, 0x03, 0x07, 0x01, 0x01
        /*0010*/ 	.byte	0x02, 0x03, 0x00, 0x00, 0x02, 0x06, 0x01, 0x00, 0x04, 0x0b, 0x08, 0x00, 0x09, 0x00, 0x00, 0x00
        /*0020*/ 	.byte	0x00, 0x00, 0x00, 0x00


//--------------------- .nv.info._Z9transposePfS_ii --------------------------
	.section	.nv.info._Z9transposePfS_ii,"",@"SHT_CUDA_INFO"
	.sectionflags	@""
	.align	4


	//----- nvinfo : EIATTR_CUDA_API_VERSION
	.align		4
        /*0000*/ 	.byte	0x04, 0x37
        /*0002*/ 	.short	(.L_7 - .L_6)
.L_6:
        /*0004*/ 	.word	0x00000082


	//----- nvinfo : EIATTR_KPARAM_INFO
	.align		4
.L_7:
        /*0008*/ 	.byte	0x04, 0x17
        /*000a*/ 	.short	(.L_9 - .L_8)
.L_8:
        /*000c*/ 	.word	0x00000000
        /*0010*/ 	.short	0x0003
        /*0012*/ 	.short	0x0014
        /*0014*/ 	.byte	0x00, 0xf0, 0x11, 0x00


	//----- nvinfo : EIATTR_KPARAM_INFO
	.align		4
.L_9:
        /*0018*/ 	.byte	0x04, 0x17
        /*001a*/ 	.short	(.L_11 - .L_10)
.L_10:
        /*001c*/ 	.word	0x00000000
        /*0020*/ 	.short	0x0002
        /*0022*/ 	.short	0x0010
        /*0024*/ 	.byte	0x00, 0xf0, 0x11, 0x00


	//----- nvinfo : EIATTR_KPARAM_INFO
	.align		4
.L_11:
        /*0028*/ 	.byte	0x04, 0x17
        /*002a*/ 	.short	(.L_13 - .L_12)
.L_12:
        /*002c*/ 	.word	0x00000000
        /*0030*/ 	.short	0x0001
        /*0032*/ 	.short	0x0008
        /*0034*/ 	.byte	0x00, 0xf5, 0x21, 0x00


	//----- nvinfo : EIATTR_KPARAM_INFO
	.align		4
.L_13:
        /*0038*/ 	.byte	0x04, 0x17
        /*003a*/ 	.short	(.L_15 - .L_14)
.L_14:
        /*003c*/ 	.word	0x00000000
        /*0040*/ 	.short	0x0000
        /*0042*/ 	.short	0x0000
        /*0044*/ 	.byte	0x00, 0xf5, 0x21, 0x00


	//----- nvinfo : EIATTR_SPARSE_MMA_MASK
	.align		4
.L_15:
        /*0048*/ 	.byte	0x03, 0x50
        /*004a*/ 	.short	0x0000


	//----- nvinfo : EIATTR_MAXREG_COUNT
	.align		4
        /*004c*/ 	.byte	0x03, 0x1b
        /*004e*/ 	.short	0x00ff


	//----- nvinfo : EIATTR_MERCURY_ISA_VERSION
	.align		4
        /*0050*/ 	.byte	0x03, 0x5f
        /*0052*/ 	.short	0x0101


	//----- nvinfo : EIATTR_VRC_CTA_INIT_COUNT
	.align		4
        /*0054*/ 	.byte	0x02, 0x4a
	.zero		1
	.zero		1


	//----- nvinfo : EIATTR_EXIT_INSTR_OFFSETS
	.align		4
        /*0058*/ 	.byte	0x04, 0x1c
        /*005a*/ 	.short	(.L_17 - .L_16)


	//   ....[0]....
.L_16:
        /*005c*/ 	.word	0x000000c0


	//   ....[1]....
        /*0060*/ 	.word	0x00000160


	//----- nvinfo : EIATTR_CBANK_PARAM_SIZE
	.align		4
.L_17:
        /*0064*/ 	.byte	0x03, 0x19
        /*0066*/ 	.short	0x0018


	//----- nvinfo : EIATTR_PARAM_CBANK
	.align		4
        /*0068*/ 	.byte	0x04, 0x0a
        /*006a*/ 	.short	(.L_19 - .L_18)
	.align		4
.L_18:
        /*006c*/ 	.word	index@(.nv.constant0._Z9transposePfS_ii)
        /*0070*/ 	.short	0x0380
        /*0072*/ 	.short	0x0018


	//----- nvinfo : EIATTR_SW_WAR
	.align		4
.L_19:
        /*0074*/ 	.byte	0x04, 0x36
        /*0076*/ 	.short	(.L_21 - .L_20)
.L_20:
        /*0078*/ 	.word	0x00000008
.L_21:


//--------------------- .nv.callgraph             --------------------------
	.section	.nv.callgraph,"",@"SHT_CUDA_CALLGRAPH"
	.align	4
	.sectionentsize	8
	.align		4
        /*0000*/ 	.word	0x00000000
	.align		4
        /*0004*/ 	.word	0xffffffff
	.align		4
        /*0008*/ 	.word	0x00000000
	.align		4
        /*000c*/ 	.word	0xfffffffe
	.align		4
        /*0010*/ 	.word	0x00000000
	.align		4
        /*0014*/ 	.word	0xfffffffd
	.align		4
        /*0018*/ 	.word	0x00000000
	.align		4
        /*001c*/ 	.word	0xfffffffc


//--------------------- .text._Z9transposePfS_ii  --------------------------
	.section	.text._Z9transposePfS_ii,"ax",@progbits
	.align	128
        .global         _Z9transposePfS_ii
        .type           _Z9transposePfS_ii,@function
        .size           _Z9transposePfS_ii,(.L_x_1 - _Z9transposePfS_ii)
        .other          _Z9transposePfS_ii,@"STO_CUDA_ENTRY STV_DEFAULT"
_Z9transposePfS_ii:
.text._Z9transposePfS_ii:
[----:B------:R-:W-:Y:S01]  /*0000*/  LDC R1, c[0x0][0x37c] ;  /* 0x0000df00ff017b82 */ /* 0x000fe20000000800 */
[----:B------:R-:W0:Y:S07]  /*0010*/  S2R R2, SR_TID.Y ;  /* 0x0000000000027919 */ /* 0x000e2e0000002200 */
[----:B------:R-:W1:Y:S01]  /*0020*/  LDC R0, c[0x0][0x360] ;  /* 0x0000d800ff007b82 */ /* 0x000e620000000800 */
[----:B------:R-:W2:Y:S01]  /*0030*/  LDCU.64 UR6, c[0x0][0x390] ;  /* 0x00007200ff0677ac */ /* 0x000ea20008000a00 */
[----:B------:R-:W1:Y:S06]  /*0040*/  S2R R3, SR_TID.X ;  /* 0x0000000000037919 */ /* 0x000e6c0000002100 */
[----:B------:R-:W0:Y:S08]  /*0050*/  S2UR UR5, SR_CTAID.Y ;  /* 0x00000000000579c3 */ /* 0x000e300000002600 */
[----:B------:R-:W0:Y:S08]  /*0060*/  LDC R7, c[0x0][0x364] ;  /* 0x0000d900ff077b82 */ /* 0x000e300000000800 */
[----:B------:R-:W1:Y:S01]  /*0070*/  S2UR UR4, SR_CTAID.X ;  /* 0x00000000000479c3 */ /* 0x000e620000002500 */
[----:B0-----:R-:W-:-:S05]  /*0080*/  IMAD R7, R7, UR5, R2 ;  /* 0x0000000507077c24 */ /* 0x001fca000f8e0202 */
[----:B--2---:R-:W-:Y:S01]  /*0090*/  ISETP.GE.AND P0, PT, R7, UR7, PT ;  /* 0x0000000707007c0c */ /* 0x004fe2000bf06270 */
[----:B-1----:R-:W-:-:S05]  /*00a0*/  IMAD R0, R0, UR4, R3 ;  /* 0x0000000400007c24 */ /* 0x002fca000f8e0203 */
[----:B------:R-:W-:-:S13]  /*00b0*/  ISETP.GE.OR P0, PT, R0, UR6, P0 ;  /* 0x0000000600007c0c */ /* 0x000fda0008706670 */
[----:B------:R-:W-:Y:S05]  /*00c0*/  @P0 EXIT ;  /* 0x000000000000094d */ /* 0x000fea0003800000 */
[----:B------:R-:W0:Y:S01]  /*00d0*/  LDC.64 R2, c[0x0][0x380] ;  /* 0x0000e000ff027b82 */ /* 0x000e220000000a00 */
[----:B------:R-:W1:Y:S01]  /*00e0*/  LDCU.64 UR4, c[0x0][0x358] ;  /* 0x00006b00ff0477ac */ /* 0x000e620008000a00 */
[----:B------:R-:W-:-:S04]  /*00f0*/  IMAD R5, R7, UR6, R0 ;  /* 0x0000000607057c24 */ /* 0x000fc8000f8e0200 */
[----:B0-----:R-:W-:Y:S02]  /*0100*/  IMAD.WIDE R2, R5, 0x4, R2 ;  /* 0x0000000405027825 */ /* 0x001fe400078e0202 */
[----:B------:R-:W0:Y:S04]  /*0110*/  LDC.64 R4, c[0x0][0x388] ;  /* 0x0000e200ff047b82 */ /* 0x000e280000000a00 */
[----:B-1----:R-:W2:Y:S01]  /*0120*/  LDG.E R3, desc[UR4][R2.64] ;  /* 0x0000000402037981 */ /* 0x002ea2000c1e1900 */
[----:B------:R-:W-:-:S04]  /*0130*/  IMAD R7, R0, UR7, R7 ;  /* 0x0000000700077c24 */ /* 0x000fc8000f8e0207 */
[----:B0-----:R-:W-:-:S05]  /*0140*/  IMAD.WIDE R4, R7, 0x4, R4 ;  /* 0x0000000407047825 */ /* 0x001fca00078e0204 */
[----:B--2---:R-:W-:Y:S01]  /*0150*/  STG.E desc[UR4][R4.64], R3 ;  /* 0x0000000304007986 */ /* 0x004fe2000c101904 */
[----:B------:R-:W-:Y:S05]  /*0160*/  EXIT ;  /* 0x000000000000794d */ /* 0x000fea0003800000 */
.L_x_0:
[----:B------:R-:W-:-:S00]  /*0170*/  BRA `(.L_x_0) ;  /* 0xfffffffc00fc7947 */ /* 0x000fc0000383ffff */
[----:B------:R-:W-:-:S00]  /*0180*/  NOP ;  /* 0x0000000000007918 */ /* 0x000fc00000000000 */
[----:B------:R-:W-:-:S00]  /*0190*/  NOP ;  /* 0x0000000000007918 */ /* 0x000fc00000000000 */
[----:B------:R-:W-:-:S00]  /*01a0*/  NOP ;  /* 0x0000000000007918 */ /* 0x000fc00000000000 */
[----:B------:R-:W-:-:S00]  /*01b0*/  NOP ;  /* 0x0000000000007918 */ /* 0x000fc00000000000 */
[----:B------:R-:W-:-:S00]  /*01c0*/  NOP ;  /* 0x0000000000007918 */ /* 0x000fc00000000000 */
[----:B------:R-:W-:-:S00]  /*01d0*/  NOP ;  /* 0x0000000000007918 */ /* 0x000fc00000000000 */
[----:B------:R-:W-:-:S00]  /*01e0*/  NOP ;  /* 0x0000000000007918 */ /* 0x000fc00000000000 */
[----:B------:R-:W-:-:S00]  /*01f0*/  NOP ;  /* 0x0000000000007918 */ /* 0x000fc00000000000 */
.L_x_1:


//--------------------- .nv.shared.reserved.0     --------------------------
	.section	.nv.shared.reserved.0,"aw",@nobits
	.weak		__nv_reservedSMEM_offset_0_alias
	.size		__nv_reservedSMEM_offset_0_alias, 0, 64
	.other		__nv_reservedSMEM_offset_0_alias,@"STO_CUDA_RESERVED_SHARED STV_DEFAULT"
__nv_reservedSMEM_offset_0_alias:
	.zero		0
	.zero		64


//--------------------- .nv.constant0._Z9transposePfS_ii --------------------------
	.section	.nv.constant0._Z9transposePfS_ii,"a",@progbits
	.sectionflags	@""
	.align	4
.nv.constant0._Z9transposePfS_ii:
	.zero		920


//--------------------- SYMBOLS --------------------------

	.type		.nv.reservedSmem.offset0,@object
	.size		.nv.reservedSmem.offset0,0x4
